//
// Generated by NVIDIA NVVM Compiler
//
// Compiler Build ID: CL-36424714
// Cuda compilation tools, release 13.0, V13.0.88
// Based on NVVM 20.0.0
//

.version 9.0
.target sm_100
.address_size 64

	// .globl	_Z8updateDBPiPcS_iii

.visible .entry _Z8updateDBPiPcS_iii(
	.param .u64 .ptr .align 1 _Z8updateDBPiPcS_iii_param_0,
	.param .u64 .ptr .align 1 _Z8updateDBPiPcS_iii_param_1,
	.param .u64 .ptr .align 1 _Z8updateDBPiPcS_iii_param_2,
	.param .u32 _Z8updateDBPiPcS_iii_param_3,
	.param .u32 _Z8updateDBPiPcS_iii_param_4,
	.param .u32 _Z8updateDBPiPcS_iii_param_5
)
{
	.reg .pred 	%p<44>;
	.reg .b16 	%rs<49>;
	.reg .b32 	%r<141>;
	.reg .b64 	%rd<44>;

	ld.param.u64 	%rd6, [_Z8updateDBPiPcS_iii_param_0];
	ld.param.u64 	%rd7, [_Z8updateDBPiPcS_iii_param_1];
	ld.param.u64 	%rd5, [_Z8updateDBPiPcS_iii_param_2];
	ld.param.u32 	%r66, [_Z8updateDBPiPcS_iii_param_3];
	ld.param.u32 	%r67, [_Z8updateDBPiPcS_iii_param_4];
	ld.param.u32 	%r68, [_Z8updateDBPiPcS_iii_param_5];
	cvta.to.global.u64 	%rd1, %rd6;
	cvta.to.global.u64 	%rd2, %rd7;
	mov.u32 	%r69, %tid.x;
	mov.u32 	%r70, %ctaid.x;
	mov.u32 	%r71, %ntid.x;
	mad.lo.s32 	%r1, %r70, %r71, %r69;
	setp.ge.s32 	%p1, %r1, %r68;
	@%p1 bra 	$L__BB0_57;
	cvta.to.global.u64 	%rd8, %rd5;
	mul.wide.s32 	%rd9, %r1, 4;
	add.s64 	%rd3, %rd8, %rd9;
	ld.global.u32 	%r72, [%rd3];
	add.s32 	%r106, %r72, 3;
$L__BB0_2:
	cvt.s64.s32 	%rd10, %r106;
	add.s64 	%rd11, %rd2, %rd10;
	ld.global.u8 	%rs23, [%rd11];
	cvt.s16.s8 	%rs41, %rs23;
	setp.eq.s16 	%p2, %rs23, 9;
	@%p2 bra 	$L__BB0_58;
	setp.eq.s16 	%p3, %rs23, 32;
	@%p3 bra 	$L__BB0_58;
	setp.gt.s16 	%p4, %rs41, 57;
	mov.b32 	%r112, -1;
	@%p4 bra 	$L__BB0_9;
	mov.b32 	%r110, 0;
$L__BB0_6:
	cvt.s16.s8 	%rs24, %rs41;
	setp.lt.s16 	%p5, %rs24, 48;
	@%p5 bra 	$L__BB0_8;
	cvt.u32.u16 	%r75, %rs41;
	and.b32  	%r76, %r75, 255;
	mad.lo.s32 	%r77, %r110, 10, %r76;
	add.s32 	%r110, %r77, -48;
	add.s32 	%r8, %r106, 1;
	cvt.s64.s32 	%rd12, %r106;
	add.s64 	%rd13, %rd2, %rd12;
	ld.global.s8 	%rs41, [%rd13+1];
	setp.lt.s16 	%p6, %rs41, 58;
	mov.u32 	%r106, %r8;
	@%p6 bra 	$L__BB0_6;
$L__BB0_8:
	add.s32 	%r112, %r110, -1;
$L__BB0_9:
	cvt.s64.s32 	%rd14, %r106;
	add.s64 	%rd15, %rd2, %rd14;
	ld.global.u8 	%rs43, [%rd15];
	setp.eq.s16 	%p7, %rs43, 9;
	@%p7 bra 	$L__BB0_11;
	setp.eq.s16 	%p8, %rs43, 32;
	@%p8 bra 	$L__BB0_11;
	bra.uni 	$L__BB0_13;
$L__BB0_11:
	add.s32 	%r106, %r106, 1;
	bra.uni 	$L__BB0_9;
$L__BB0_12:
	add.s32 	%r17, %r106, 1;
	cvt.s64.s32 	%rd16, %r106;
	add.s64 	%rd17, %rd2, %rd16;
	ld.global.u8 	%rs43, [%rd17+1];
	mov.u32 	%r106, %r17;
$L__BB0_13:
	setp.eq.s16 	%p9, %rs43, 9;
	@%p9 bra 	$L__BB0_12;
	setp.eq.s16 	%p10, %rs43, 32;
	@%p10 bra 	$L__BB0_12;
	cvt.s16.s8 	%rs27, %rs43;
	setp.gt.s16 	%p11, %rs27, 57;
	mov.b32 	%r118, 0;
	@%p11 bra 	$L__BB0_19;
	mov.b32 	%r118, 0;
$L__BB0_17:
	cvt.s16.s8 	%rs28, %rs43;
	setp.lt.s16 	%p12, %rs28, 48;
	@%p12 bra 	$L__BB0_19;
	cvt.u32.u16 	%r80, %rs43;
	and.b32  	%r81, %r80, 255;
	mad.lo.s32 	%r82, %r118, 10, %r81;
	add.s32 	%r118, %r82, -48;
	add.s32 	%r21, %r106, 1;
	cvt.s64.s32 	%rd18, %r106;
	add.s64 	%rd19, %rd2, %rd18;
	ld.global.s8 	%rs43, [%rd19+1];
	setp.lt.s16 	%p13, %rs43, 58;
	mov.u32 	%r106, %r21;
	@%p13 bra 	$L__BB0_17;
$L__BB0_19:
	cvt.s64.s32 	%rd20, %r106;
	add.s64 	%rd21, %rd2, %rd20;
	ld.global.u8 	%rs45, [%rd21];
	setp.eq.s16 	%p14, %rs45, 9;
	@%p14 bra 	$L__BB0_21;
	setp.eq.s16 	%p15, %rs45, 32;
	@%p15 bra 	$L__BB0_21;
	bra.uni 	$L__BB0_23;
$L__BB0_21:
	add.s32 	%r106, %r106, 1;
	bra.uni 	$L__BB0_19;
$L__BB0_22:
	add.s32 	%r27, %r106, 1;
	cvt.s64.s32 	%rd22, %r106;
	add.s64 	%rd23, %rd2, %rd22;
	ld.global.u8 	%rs45, [%rd23+1];
	mov.u32 	%r106, %r27;
$L__BB0_23:
	setp.eq.s16 	%p16, %rs45, 9;
	@%p16 bra 	$L__BB0_22;
	setp.eq.s16 	%p17, %rs45, 32;
	@%p17 bra 	$L__BB0_22;
	cvt.s16.s8 	%rs31, %rs45;
	setp.gt.s16 	%p18, %rs31, 57;
	mov.b32 	%r124, 0;
	@%p18 bra 	$L__BB0_29;
	mov.b32 	%r124, 0;
$L__BB0_27:
	cvt.s16.s8 	%rs32, %rs45;
	setp.lt.s16 	%p19, %rs32, 48;
	@%p19 bra 	$L__BB0_29;
	cvt.u32.u16 	%r85, %rs45;
	and.b32  	%r86, %r85, 255;
	mad.lo.s32 	%r87, %r124, 10, %r86;
	add.s32 	%r124, %r87, -48;
	add.s32 	%r31, %r106, 1;
	cvt.s64.s32 	%rd24, %r106;
	add.s64 	%rd25, %rd2, %rd24;
	ld.global.s8 	%rs45, [%rd25+1];
	setp.lt.s16 	%p20, %rs45, 58;
	mov.u32 	%r106, %r31;
	@%p20 bra 	$L__BB0_27;
$L__BB0_29:
	cvt.s64.s32 	%rd26, %r106;
	add.s64 	%rd27, %rd2, %rd26;
	ld.global.u8 	%rs33, [%rd27];
	setp.eq.s16 	%p21, %rs33, 32;
	@%p21 bra 	$L__BB0_31;
	setp.ne.s16 	%p22, %rs33, 9;
	@%p22 bra 	$L__BB0_32;
$L__BB0_31:
	add.s32 	%r106, %r106, 1;
	bra.uni 	$L__BB0_29;
$L__BB0_32:
	st.global.u32 	[%rd3], %r106;
	setp.lt.s32 	%p23, %r66, 1;
	@%p23 bra 	$L__BB0_57;
	add.s64 	%rd4, %rd2, 1;
	mov.b32 	%r126, 0;
$L__BB0_34:
	setp.lt.s32 	%p24, %r124, 1;
	mul.lo.s32 	%r37, %r126, %r67;
	add.s32 	%r89, %r112, %r37;
	mul.wide.s32 	%rd28, %r89, 4;
	add.s64 	%rd29, %rd1, %rd28;
	ld.global.u32 	%r90, [%rd29];
	setp.ne.s32 	%p25, %r90, %r118;
	or.pred  	%p26, %p25, %p24;
	@%p26 bra 	$L__BB0_56;
	ld.global.u32 	%r129, [%rd3];
	add.s32 	%r39, %r37, -1;
	mov.b32 	%r127, 0;
$L__BB0_36:
	cvt.s64.s32 	%rd30, %r129;
	add.s64 	%rd31, %rd4, %rd30;
	ld.global.u8 	%rs34, [%rd31];
	cvt.s16.s8 	%rs46, %rs34;
	setp.eq.s16 	%p27, %rs34, 9;
	@%p27 bra 	$L__BB0_59;
	setp.eq.s16 	%p28, %rs34, 32;
	@%p28 bra 	$L__BB0_59;
	setp.gt.s16 	%p29, %rs46, 57;
	add.s32 	%r135, %r129, 1;
	mov.b32 	%r133, 0;
	@%p29 bra 	$L__BB0_42;
	mov.b32 	%r133, 0;
$L__BB0_40:
	cvt.s16.s8 	%rs35, %rs46;
	setp.lt.s16 	%p30, %rs35, 48;
	@%p30 bra 	$L__BB0_42;
	cvt.u32.u16 	%r94, %rs46;
	and.b32  	%r95, %r94, 255;
	mad.lo.s32 	%r96, %r133, 10, %r95;
	add.s32 	%r133, %r96, -48;
	add.s32 	%r48, %r135, 1;
	cvt.s64.s32 	%rd32, %r135;
	add.s64 	%rd33, %rd2, %rd32;
	ld.global.s8 	%rs46, [%rd33+1];
	setp.lt.s16 	%p31, %rs46, 58;
	mov.u32 	%r135, %r48;
	@%p31 bra 	$L__BB0_40;
$L__BB0_42:
	cvt.s64.s32 	%rd34, %r135;
	add.s64 	%rd35, %rd2, %rd34;
	ld.global.u8 	%rs48, [%rd35];
	setp.eq.s16 	%p32, %rs48, 9;
	@%p32 bra 	$L__BB0_44;
	setp.eq.s16 	%p33, %rs48, 32;
	@%p33 bra 	$L__BB0_44;
	bra.uni 	$L__BB0_46;
$L__BB0_44:
	add.s32 	%r135, %r135, 1;
	bra.uni 	$L__BB0_42;
$L__BB0_45:
	add.s32 	%r54, %r135, 1;
	cvt.s64.s32 	%rd36, %r135;
	add.s64 	%rd37, %rd2, %rd36;
	ld.global.u8 	%rs48, [%rd37+1];
	mov.u32 	%r135, %r54;
$L__BB0_46:
	setp.eq.s16 	%p34, %rs48, 9;
	@%p34 bra 	$L__BB0_45;
	setp.eq.s16 	%p35, %rs48, 32;
	@%p35 bra 	$L__BB0_45;
	cvt.s16.s8 	%rs38, %rs48;
	setp.gt.s16 	%p36, %rs38, 57;
	mov.b32 	%r139, 0;
	@%p36 bra 	$L__BB0_52;
	mov.b32 	%r139, 0;
$L__BB0_50:
	cvt.s16.s8 	%rs39, %rs48;
	setp.lt.s16 	%p37, %rs39, 48;
	@%p37 bra 	$L__BB0_52;
	cvt.u32.u16 	%r99, %rs48;
	and.b32  	%r100, %r99, 255;
	mad.lo.s32 	%r101, %r139, 10, %r100;
	add.s32 	%r139, %r101, -48;
	add.s32 	%r58, %r135, 1;
	cvt.s64.s32 	%rd38, %r135;
	add.s64 	%rd39, %rd2, %rd38;
	ld.global.s8 	%rs48, [%rd39+1];
	setp.lt.s16 	%p38, %rs48, 58;
	mov.u32 	%r135, %r58;
	@%p38 bra 	$L__BB0_50;
$L__BB0_52:
	cvt.s64.s32 	%rd40, %r135;
	add.s64 	%rd41, %rd2, %rd40;
	ld.global.u8 	%rs40, [%rd41];
	setp.eq.s16 	%p39, %rs40, 32;
	@%p39 bra 	$L__BB0_54;
	setp.ne.s16 	%p40, %rs40, 9;
	@%p40 bra 	$L__BB0_55;
$L__BB0_54:
	add.s32 	%r135, %r135, 1;
	bra.uni 	$L__BB0_52;
$L__BB0_55:
	setp.eq.s16 	%p41, %rs40, 45;
	neg.s32 	%r102, %r139;
	selp.b32 	%r103, %r102, %r139, %p41;
	add.s32 	%r129, %r135, 2;
	add.s32 	%r104, %r39, %r133;
	mul.wide.s32 	%rd42, %r104, 4;
	add.s64 	%rd43, %rd1, %rd42;
	atom.global.add.u32 	%r105, [%rd43], %r103;
	add.s32 	%r127, %r127, 1;
	setp.ne.s32 	%p42, %r127, %r124;
	@%p42 bra 	$L__BB0_36;
$L__BB0_56:
	add.s32 	%r126, %r126, 1;
	setp.ne.s32 	%p43, %r126, %r66;
	@%p43 bra 	$L__BB0_34;
$L__BB0_57:
	ret;
$L__BB0_58:
	add.s32 	%r106, %r106, 1;
	bra.uni 	$L__BB0_2;
$L__BB0_59:
	add.s32 	%r129, %r129, 1;
	bra.uni 	$L__BB0_36;

}


// ===== COMPILED SASS (sm_100) =====

	.target	sm_100

	.elftype	@"ET_EXEC"


//--------------------- .note.nv.tkinfo           --------------------------
	.section	.note.nv.tkinfo,"",@"SHT_NOTE"
	.sectionflags	@"SHF_NOTE_NV_TKINFO"
	.tkinfo
        /*0018*/ 	.word	0x00000002
        /*0030*/ 	.string	""
        /*0030*/ 	.string	"ptxas"
        /*0030*/ 	.string	"Cuda compilation tools, release 13.0, V13.0.88"
        /*0030*/ 	.string	"Build cuda_13.0.r13.0/compiler.36424714_0"
        /*0030*/ 	.string	"-arch sm_100 -m 64 "



//--------------------- .note.nv.cuinfo           --------------------------
	.section	.note.nv.cuinfo,"",@"SHT_NOTE"
	.sectionflags	@"SHF_NOTE_NV_CUINFO"
        /*0018*/ 	.short	0x0002
        /*001a*/ 	.short	0x0064
        /*001c*/ 	.short	0x0082
	.zero		2


//--------------------- .nv.info                  --------------------------
	.section	.nv.info,"",@"SHT_CUDA_INFO"
	.align	4


	//----- nvinfo : EIATTR_REGCOUNT
	.align		4
        /*0000*/ 	.byte	0x04, 0x2f
        /*0002*/ 	.short	(.L_1 - .L_0)
	.align		4
.L_0:
        /*0004*/ 	.word	index@(_Z8updateDBPiPcS_iii)
        /*0008*/ 	.word	0x00000012


	//----- nvinfo : EIATTR_FRAME_SIZE
	.align		4
.L_1:
        /*000c*/ 	.byte	0x04, 0x11
        /*000e*/ 	.short	(.L_3 - .L_2)
	.align		4
.L_2:
        /*0010*/ 	.word	index@(_Z8updateDBPiPcS_iii)
        /*0014*/ 	.word	0x00000000


	//----- nvinfo : EIATTR_MIN_STACK_SIZE
	.align		4
.L_3:
        /*0018*/ 	.byte	0x04, 0x12
        /*001a*/ 	.short	(.L_5 - .L_4)
	.align		4
.L_4:
        /*001c*/ 	.word	index@(_Z8updateDBPiPcS_iii)
        /*0020*/ 	.word	0x00000000
.L_5:


//--------------------- .nv.compat                --------------------------
	.section	.nv.compat,"",@"SHT_CUDA_COMPAT_INFO"
	.align	4
        /*0000*/ 	.byte	0x02, 0x09, 0x00, 0x00, 0x02, 0x02, 0x01, 0x00, 0x02, 0x05, 0x05, 0x00, 0x03, 0x07, 0x01, 0x01
        /*0010*/ 	.byte	0x02, 0x03, 0x00, 0x00, 0x02, 0x06, 0x01, 0x00, 0x04, 0x0b, 0x08, 0x00, 0x09, 0x00, 0x00, 0x00
        /*0020*/ 	.byte	0x00, 0x00, 0x00, 0x00


//--------------------- .nv.info._Z8updateDBPiPcS_iii --------------------------
	.section	.nv.info._Z8updateDBPiPcS_iii,"",@"SHT_CUDA_INFO"
	.sectionflags	@""
	.align	4


	//----- nvinfo : EIATTR_CUDA_API_VERSION
	.align		4
        /*0000*/ 	.byte	0x04, 0x37
        /*0002*/ 	.short	(.L_7 - .L_6)
.L_6:
        /*0004*/ 	.word	0x00000082


	//----- nvinfo : EIATTR_KPARAM_INFO
	.align		4
.L_7:
        /*0008*/ 	.byte	0x04, 0x17
        /*000a*/ 	.short	(.L_9 - .L_8)
.L_8:
        /*000c*/ 	.word	0x00000000
        /*0010*/ 	.short	0x0005
        /*0012*/ 	.short	0x0020
        /*0014*/ 	.byte	0x00, 0xf0, 0x11, 0x00


	//----- nvinfo : EIATTR_KPARAM_INFO
	.align		4
.L_9:
        /*0018*/ 	.byte	0x04, 0x17
        /*001a*/ 	.short	(.L_11 - .L_10)
.L_10:
        /*001c*/ 	.word	0x00000000
        /*0020*/ 	.short	0x0004
        /*0022*/ 	.short	0x001c
        /*0024*/ 	.byte	0x00, 0xf0, 0x11, 0x00


	//----- nvinfo : EIATTR_KPARAM_INFO
	.align		4
.L_11:
        /*0028*/ 	.byte	0x04, 0x17
        /*002a*/ 	.short	(.L_13 - .L_12)
.L_12:
        /*002c*/ 	.word	0x00000000
        /*0030*/ 	.short	0x0003
        /*0032*/ 	.short	0x0018
        /*0034*/ 	.byte	0x00, 0xf0, 0x11, 0x00


	//----- nvinfo : EIATTR_KPARAM_INFO
	.align		4
.L_13:
        /*0038*/ 	.byte	0x04, 0x17
        /*003a*/ 	.short	(.L_15 - .L_14)
.L_14:
        /*003c*/ 	.word	0x00000000
        /*0040*/ 	.short	0x0002
        /*0042*/ 	.short	0x0010
        /*0044*/ 	.byte	0x00, 0xf5, 0x21, 0x00


	//----- nvinfo : EIATTR_KPARAM_INFO
	.align		4
.L_15:
        /*0048*/ 	.byte	0x04, 0x17
        /*004a*/ 	.short	(.L_17 - .L_16)
.L_16:
        /*004c*/ 	.word	0x00000000
        /*0050*/ 	.short	0x0001
        /*0052*/ 	.short	0x0008
        /*0054*/ 	.byte	0x00, 0xf5, 0x21, 0x00


	//----- nvinfo : EIATTR_KPARAM_INFO
	.align		4
.L_17:
        /*0058*/ 	.byte	0x04, 0x17
        /*005a*/ 	.short	(.L_19 - .L_18)
.L_18:
        /*005c*/ 	.word	0x00000000
        /*0060*/ 	.short	0x0000
        /*0062*/ 	.short	0x0000
        /*0064*/ 	.byte	0x00, 0xf5, 0x21, 0x00


	//----- nvinfo : EIATTR_SPARSE_MMA_MASK
	.align		4
.L_19:
        /*0068*/ 	.byte	0x03, 0x50
        /*006a*/ 	.short	0x0000


	//----- nvinfo : EIATTR_MAXREG_COUNT
	.align		4
        /*006c*/ 	.byte	0x03, 0x1b
        /*006e*/ 	.short	0x00ff


	//----- nvinfo : EIATTR_MERCURY_ISA_VERSION
	.align		4
        /*0070*/ 	.byte	0x03, 0x5f
        /*0072*/ 	.short	0x0101


	//----- nvinfo : EIATTR_VRC_CTA_INIT_COUNT
	.align		4
        /*0074*/ 	.byte	0x02, 0x4a
	.zero		1
	.zero		1


	//----- nvinfo : EIATTR_EXIT_INSTR_OFFSETS
	.align		4
        /*0078*/ 	.byte	0x04, 0x1c
        /*007a*/ 	.short	(.L_21 - .L_20)


	//   ....[0]....
.L_20:
        /*007c*/ 	.word	0x00000070


	//   ....[1]....
        /*0080*/ 	.word	0x00000950


	//   ....[2]....
        /*0084*/ 	.word	0x000010d0


	//----- nvinfo : EIATTR_CRS_STACK_SIZE
	.align		4
.L_21:
        /*0088*/ 	.byte	0x04, 0x1e
        /*008a*/ 	.short	(.L_23 - .L_22)
.L_22:
        /*008c*/ 	.word	0x00000000


	//----- nvinfo : EIATTR_CBANK_PARAM_SIZE
	.align		4
.L_23:
        /*0090*/ 	.byte	0x03, 0x19
        /*0092*/ 	.short	0x0024


	//----- nvinfo : EIATTR_PARAM_CBANK
	.align		4
        /*0094*/ 	.byte	0x04, 0x0a
        /*0096*/ 	.short	(.L_25 - .L_24)
	.align		4
.L_24:
        /*0098*/ 	.word	index@(.nv.constant0._Z8updateDBPiPcS_iii)
        /*009c*/ 	.short	0x0380
        /*009e*/ 	.short	0x0024


	//----- nvinfo : EIATTR_SW_WAR
	.align		4
.L_25:
        /*00a0*/ 	.byte	0x04, 0x36
        /*00a2*/ 	.short	(.L_27 - .L_26)
.L_26:
        /*00a4*/ 	.word	0x00000008
.L_27:


//--------------------- .nv.callgraph             --------------------------
	.section	.nv.callgraph,"",@"SHT_CUDA_CALLGRAPH"
	.align	4
	.sectionentsize	8
	.align		4
        /*0000*/ 	.word	0x00000000
	.align		4
        /*0004*/ 	.word	0xffffffff
	.align		4
        /*0008*/ 	.word	0x00000000
	.align		4
        /*000c*/ 	.word	0xfffffffe
	.align		4
        /*0010*/ 	.word	0x00000000
	.align		4
        /*0014*/ 	.word	0xfffffffd
	.align		4
        /*0018*/ 	.word	0x00000000
	.align		4
        /*001c*/ 	.word	0xfffffffc


//--------------------- .text._Z8updateDBPiPcS_iii --------------------------
	.section	.text._Z8updateDBPiPcS_iii,"ax",@progbits
	.align	128
        .global         _Z8updateDBPiPcS_iii
        .type           _Z8updateDBPiPcS_iii,@function
        .size           _Z8updateDBPiPcS_iii,(.L_x_45 - _Z8updateDBPiPcS_iii)
        .other          _Z8updateDBPiPcS_iii,@"STO_CUDA_ENTRY STV_DEFAULT"
_Z8updateDBPiPcS_iii:
.text._Z8updateDBPiPcS_iii:
[----:B------:R-:W-:Y:S01]  /*0000*/  LDC R1, c[0x0][0x37c] ;  /* 0x0000df00ff017b82 */ /* 0x000fe20000000800 */
[----:B------:R-:W0:Y:S07]  /*0010*/  S2R R5, SR_TID.X ;  /* 0x0000000000057919 */ /* 0x000e2e0000002100 */
[----:B------:R-:W0:Y:S01]  /*0020*/  S2UR UR4, SR_CTAID.X ;  /* 0x00000000000479c3 */ /* 0x000e220000002500 */
[----:B------:R-:W1:Y:S07]  /*0030*/  LDCU UR5, c[0x0][0x3a0] ;  /* 0x00007400ff0577ac */ /* 0x000e6e0008000800 */
[----:B------:R-:W0:Y:S02]  /*0040*/  LDC R0, c[0x0][0x360] ;  /* 0x0000d800ff007b82 */ /* 0x000e240000000800 */
[----:B0-----:R-:W-:-:S05]  /*0050*/  IMAD R5, R0, UR4, R5 ;  /* 0x0000000400057c24 */ /* 0x001fca000f8e0205 */
[----:B-1----:R-:W-:-:S13]  /*0060*/  ISETP.GE.AND P0, PT, R5, UR5, PT ;  /* 0x0000000505007c0c */ /* 0x002fda000bf06270 */
[----:B------:R-:W-:Y:S05]  /*0070*/  @P0 EXIT ;  /* 0x000000000000094d */ /* 0x000fea0003800000 */
[----:B------:R-:W0:Y:S01]  /*0080*/  LDC.64 R2, c[0x0][0x390] ;  /* 0x0000e400ff027b82 */ /* 0x000e220000000a00 */
[----:B------:R-:W1:Y:S01]  /*0090*/  LDCU.64 UR4, c[0x0][0x358] ;  /* 0x00006b00ff0477ac */ /* 0x000e620008000a00 */
[----:B------:R-:W2:Y:S01]  /*00a0*/  LDCU.64 UR6, c[0x0][0x388] ;  /* 0x00007100ff0677ac */ /* 0x000ea20008000a00 */
[----:B0-----:R-:W-:-:S05]  /*00b0*/  IMAD.WIDE R2, R5, 0x4, R2 ;  /* 0x0000000405027825 */ /* 0x001fca00078e0202 */
[----:B-1----:R-:W3:Y:S01]  /*00c0*/  LDG.E R6, desc[UR4][R2.64] ;  /* 0x0000000402067981 */ /* 0x002ee2000c1e1900 */
[----:B------:R-:W-:Y:S01]  /*00d0*/  BSSY.RECONVERGENT B0, `(.L_x_0) ;  /* 0x0000009000007945 */ /* 0x000fe20003800200 */
[----:B--23--:R-:W-:-:S07]  /*00e0*/  VIADD R6, R6, 0x3 ;  /* 0x0000000306067836 */ /* 0x00cfce0000000000 */
.L_x_1:
[----:B------:R-:W-:-:S04]  /*00f0*/  IADD3 R4, P0, PT, R6, UR6, RZ ;  /* 0x0000000606047c10 */ /* 0x000fc8000ff1e0ff */
[----:B------:R-:W-:-:S05]  /*0100*/  LEA.HI.X.SX32 R5, R6, UR7, 0x1, P0 ;  /* 0x0000000706057c11 */ /* 0x000fca00080f0eff */
[----:B------:R-:W2:Y:S02]  /*0110*/  LDG.E.U8 R4, desc[UR4][R4.64] ;  /* 0x0000000404047981 */ /* 0x000ea4000c1e1100 */
[----:B--2---:R-:W-:-:S04]  /*0120*/  ISETP.NE.AND P0, PT, R4, 0x20, PT ;  /* 0x000000200400780c */ /* 0x004fc80003f05270 */
[----:B------:R-:W-:-:S13]  /*0130*/  ISETP.NE.AND P0, PT, R4, 0x9, P0 ;  /* 0x000000090400780c */ /* 0x000fda0000705270 */
[----:B------:R-:W-:Y:S01]  /*0140*/  @!P0 VIADD R6, R6, 0x1 ;  /* 0x0000000106068836 */ /* 0x000fe20000000000 */
[----:B------:R-:W-:Y:S06]  /*0150*/  @!P0 BRA `(.L_x_1) ;  /* 0xfffffffc00e48947 */ /* 0x000fec000383ffff */
[----:B------:R-:W-:Y:S05]  /*0160*/  BSYNC.RECONVERGENT B0 ;  /* 0x0000000000007941 */ /* 0x000fea0003800200 */
.L_x_0:
[----:B------:R-:W-:Y:S01]  /*0170*/  PRMT R0, R4, 0x8880, RZ ;  /* 0x0000888004007816 */ /* 0x000fe200000000ff */
[----:B------:R-:W0:Y:S01]  /*0180*/  LDCU.64 UR6, c[0x0][0x388] ;  /* 0x00007100ff0677ac */ /* 0x000e220008000a00 */
[----:B------:R-:W-:Y:S02]  /*0190*/  BSSY.RECONVERGENT B0, `(.L_x_2) ;  /* 0x0000018000007945 */ /* 0x000fe40003800200 */
[----:B------:R-:W-:Y:S01]  /*01a0*/  PRMT R0, R0, 0x7710, RZ ;  /* 0x0000771000007816 */ /* 0x000fe200000000ff */
[----:B------:R-:W1:Y:S03]  /*01b0*/  LDCU.64 UR8, c[0x0][0x388] ;  /* 0x00007100ff0877ac */ /* 0x000e660008000a00 */
[----:B------:R-:W-:-:S04]  /*01c0*/  PRMT R7, R0, 0x7610, R7 ;  /* 0x0000761000077816 */ /* 0x000fc80000000007 */
[----:B------:R-:W-:-:S04]  /*01d0*/  PRMT R0, R7, 0x9910, RZ ;  /* 0x0000991007007816 */ /* 0x000fc800000000ff */
[----:B------:R-:W-:Y:S01]  /*01e0*/  ISETP.GT.AND P0, PT, R0, 0x39, PT ;  /* 0x000000390000780c */ /* 0x000fe20003f04270 */
[----:B------:R-:W-:-:S12]  /*01f0*/  IMAD.MOV.U32 R0, RZ, RZ, -0x1 ;  /* 0xffffffffff007424 */ /* 0x000fd800078e00ff */
[----:B01----:R-:W-:Y:S05]  /*0200*/  @P0 BRA `(.L_x_3) ;  /* 0x0000000000400947 */ /* 0x003fea0003800000 */
[----:B------:R-:W-:Y:S01]  /*0210*/  BSSY.RECONVERGENT B1, `(.L_x_4) ;  /* 0x000000e000017945 */ /* 0x000fe20003800200 */
[----:B------:R-:W-:-:S07]  /*0220*/  IMAD.MOV.U32 R0, RZ, RZ, RZ ;  /* 0x000000ffff007224 */ /* 0x000fce00078e00ff */
.L_x_6:
[----:B------:R-:W-:-:S04]  /*0230*/  PRMT R4, R7, 0x8880, RZ ;  /* 0x0000888007047816 */ /* 0x000fc800000000ff */
[----:B------:R-:W-:-:S13]  /*0240*/  ISETP.GE.AND P0, PT, R4, 0x30, PT ;  /* 0x000000300400780c */ /* 0x000fda0003f06270 */
[----:B------:R-:W-:Y:S05]  /*0250*/  @!P0 BRA `(.L_x_5) ;  /* 0x0000000000248947 */ /* 0x000fea0003800000 */
[C---:B------:R-:W-:Y:S02]  /*0260*/  IADD3 R4, P0, PT, R6.reuse, UR6, RZ ;  /* 0x0000000606047c10 */ /* 0x040fe4000ff1e0ff */
[----:B------:R-:W-:Y:S02]  /*0270*/  LOP3.LUT R9, R7, 0xff, RZ, 0xc0, !PT ;  /* 0x000000ff07097812 */ /* 0x000fe400078ec0ff */
[----:B------:R-:W-:-:S05]  /*0280*/  LEA.HI.X.SX32 R5, R6, UR7, 0x1, P0 ;  /* 0x0000000706057c11 */ /* 0x000fca00080f0eff */
[----:B------:R-:W2:Y:S01]  /*0290*/  LDG.E.S8 R7, desc[UR4][R4.64+0x1] ;  /* 0x0000010404077981 */ /* 0x000ea2000c1e1300 */
[----:B------:R-:W-:Y:S02]  /*02a0*/  IMAD R0, R0, 0xa, R9 ;  /* 0x0000000a00007824 */ /* 0x000fe400078e0209 */
[----:B------:R-:W-:Y:S02]  /*02b0*/  VIADD R6, R6, 0x1 ;  /* 0x0000000106067836 */ /* 0x000fe40000000000 */
[----:B------:R-:W-:Y:S01]  /*02c0*/  VIADD R0, R0, 0xffffffd0 ;  /* 0xffffffd000007836 */ /* 0x000fe20000000000 */
[----:B--2---:R-:W-:-:S13]  /*02d0*/  ISETP.GE.AND P0, PT, R7, 0x3a, PT ;  /* 0x0000003a0700780c */ /* 0x004fda0003f06270 */
[----:B------:R-:W-:Y:S05]  /*02e0*/  @!P0 BRA `(.L_x_6) ;  /* 0xfffffffc00d08947 */ /* 0x000fea000383ffff */
.L_x_5:
[----:B------:R-:W-:Y:S05]  /*02f0*/  BSYNC.RECONVERGENT B1 ;  /* 0x0000000000017941 */ /* 0x000fea0003800200 */
.L_x_4:
[----:B------:R-:W-:-:S07]  /*0300*/  VIADD R0, R0, 0xffffffff ;  /* 0xffffffff00007836 */ /* 0x000fce0000000000 */
.L_x_3:
[----:B------:R-:W-:Y:S05]  /*0310*/  BSYNC.RECONVERGENT B0 ;  /* 0x0000000000007941 */ /* 0x000fea0003800200 */
.L_x_2:
[----:B------:R-:W-:Y:S01]  /*0320*/  BSSY.RECONVERGENT B0, `(.L_x_7) ;  /* 0x0000008000007945 */ /* 0x000fe20003800200 */
.L_x_8:
        /* <DEDUP_REMOVED lines=8> */
.L_x_7:
[----:B------:R-:W-:Y:S01]  /*03b0*/  BSSY.RECONVERGENT B0, `(.L_x_9) ;  /* 0x000000c000007945 */ /* 0x000fe20003800200 */
[----:B------:R-:W-:Y:S01]  /*03c0*/  PRMT R5, R4, 0x7610, R5 ;  /* 0x0000761004057816 */ /* 0x000fe20000000005 */
[----:B------:R-:W0:Y:S06]  /*03d0*/  LDCU.64 UR6, c[0x0][0x388] ;  /* 0x00007100ff0677ac */ /* 0x000e2c0008000a00 */
.L_x_11:
[----:B-1---5:R-:W-:-:S04]  /*03e0*/  PRMT R4, R5, 0x9910, RZ ;  /* 0x0000991005047816 */ /* 0x022fc800000000ff */
[C---:B------:R-:W-:Y:S02]  /*03f0*/  ISETP.NE.AND P0, PT, R4.reuse, 0x20, PT ;  /* 0x000000200400780c */ /* 0x040fe40003f05270 */
[----:B------:R-:W-:-:S13]  /*0400*/  ISETP.NE.AND P1, PT, R4, 0x9, PT ;  /* 0x000000090400780c */ /* 0x000fda0003f25270 */
[----:B------:R-:W-:Y:S05]  /*0410*/  @P0 BRA P1, `(.L_x_10) ;  /* 0x0000000000140947 */ /* 0x000fea0000800000 */
[----:B0-----:R-:W-:-:S04]  /*0420*/  IADD3 R4, P0, PT, R6, UR6, RZ ;  /* 0x0000000606047c10 */ /* 0x001fc8000ff1e0ff */
[----:B------:R-:W-:-:S06]  /*0430*/  LEA.HI.X.SX32 R5, R6, UR7, 0x1, P0 ;  /* 0x0000000706057c11 */ /* 0x000fcc00080f0eff */
[----:B------:R1:W5:Y:S01]  /*0440*/  LDG.E.U8 R5, desc[UR4][R4.64+0x1] ;  /* 0x0000010404057981 */ /* 0x000362000c1e1100 */
[----:B------:R-:W-:Y:S01]  /*0450*/  VIADD R6, R6, 0x1 ;  /* 0x0000000106067836 */ /* 0x000fe20000000000 */
[----:B------:R-:W-:Y:S06]  /*0460*/  BRA `(.L_x_11) ;  /* 0xfffffffc00dc7947 */ /* 0x000fec000383ffff */
.L_x_10:
[----:B0-----:R-:W-:Y:S05]  /*0470*/  BSYNC.RECONVERGENT B0 ;  /* 0x0000000000007941 */ /* 0x001fea0003800200 */
.L_x_9:
[----:B------:R-:W-:Y:S01]  /*0480*/  PRMT R4, R5, 0x8880, RZ ;  /* 0x0000888005047816 */ /* 0x000fe200000000ff */
[----:B------:R-:W0:Y:S01]  /*0490*/  LDCU.64 UR8, c[0x0][0x388] ;  /* 0x00007100ff0877ac */ /* 0x000e220008000a00 */
[----:B------:R-:W-:Y:S02]  /*04a0*/  BSSY.RECONVERGENT B0, `(.L_x_12) ;  /* 0x0000012000007945 */ /* 0x000fe40003800200 */
[----:B------:R-:W-:Y:S01]  /*04b0*/  ISETP.GT.AND P0, PT, R4, 0x39, PT ;  /* 0x000000390400780c */ /* 0x000fe20003f04270 */
[----:B------:R-:W1:Y:S01]  /*04c0*/  LDCU.64 UR6, c[0x0][0x388] ;  /* 0x00007100ff0677ac */ /* 0x000e620008000a00 */
[----:B------:R-:W-:-:S11]  /*04d0*/  IMAD.MOV.U32 R4, RZ, RZ, RZ ;  /* 0x000000ffff047224 */ /* 0x000fd600078e00ff */
[----:B------:R-:W-:Y:S05]  /*04e0*/  @P0 BRA `(.L_x_13) ;  /* 0x0000000000340947 */ /* 0x000fea0003800000 */
[----:B------:R-:W-:-:S07]  /*04f0*/  IMAD.MOV.U32 R4, RZ, RZ, RZ ;  /* 0x000000ffff047224 */ /* 0x000fce00078e00ff */
.L_x_14:
[----:B------:R-:W-:-:S04]  /*0500*/  PRMT R7, R5, 0x8880, RZ ;  /* 0x0000888005077816 */ /* 0x000fc800000000ff */
[----:B------:R-:W-:-:S13]  /*0510*/  ISETP.GE.AND P0, PT, R7, 0x30, PT ;  /* 0x000000300700780c */ /* 0x000fda0003f06270 */
[----:B------:R-:W-:Y:S05]  /*0520*/  @!P0 BRA `(.L_x_13) ;  /* 0x0000000000248947 */ /* 0x000fea0003800000 */
[C---:B-1----:R-:W-:Y:S02]  /*0530*/  IADD3 R8, P0, PT, R6.reuse, UR6, RZ ;  /* 0x0000000606087c10 */ /* 0x042fe4000ff1e0ff */
        /* <DEDUP_REMOVED lines=8> */
.L_x_13:
[----:B01----:R-:W-:Y:S05]  /*05c0*/  BSYNC.RECONVERGENT B0 ;  /* 0x0000000000007941 */ /* 0x003fea0003800200 */
.L_x_12:
[----:B------:R-:W-:Y:S01]  /*05d0*/  BSSY.RECONVERGENT B0, `(.L_x_15) ;  /* 0x0000008000007945 */ /* 0x000fe20003800200 */
.L_x_16:
        /* <DEDUP_REMOVED lines=8> */
.L_x_15:
[----:B------:R-:W-:Y:S01]  /*0660*/  BSSY.RECONVERGENT B0, `(.L_x_17) ;  /* 0x000000c000007945 */ /* 0x000fe20003800200 */
[----:B------:R-:W-:Y:S01]  /*0670*/  PRMT R7, R8, 0x7610, R7 ;  /* 0x0000761008077816 */ /* 0x000fe20000000007 */
[----:B------:R-:W0:Y:S06]  /*0680*/  LDCU.64 UR6, c[0x0][0x388] ;  /* 0x00007100ff0677ac */ /* 0x000e2c0008000a00 */
.L_x_19:
[----:B-----5:R-:W-:-:S04]  /*0690*/  PRMT R5, R7, 0x9910, RZ ;  /* 0x0000991007057816 */ /* 0x020fc800000000ff */
[C---:B------:R-:W-:Y:S02]  /*06a0*/  ISETP.NE.AND P0, PT, R5.reuse, 0x20, PT ;  /* 0x000000200500780c */ /* 0x040fe40003f05270 */
[----:B------:R-:W-:-:S13]  /*06b0*/  ISETP.NE.AND P1, PT, R5, 0x9, PT ;  /* 0x000000090500780c */ /* 0x000fda0003f25270 */
[----:B-1----:R-:W-:Y:S05]  /*06c0*/  @P0 BRA P1, `(.L_x_18) ;  /* 0x0000000000140947 */ /* 0x002fea0000800000 */
[----:B0-----:R-:W-:-:S04]  /*06d0*/  IADD3 R8, P0, PT, R6, UR6, RZ ;  /* 0x0000000606087c10 */ /* 0x001fc8000ff1e0ff */
[----:B------:R-:W-:-:S05]  /*06e0*/  LEA.HI.X.SX32 R9, R6, UR7, 0x1, P0 ;  /* 0x0000000706097c11 */ /* 0x000fca00080f0eff */
[----:B------:R1:W5:Y:S01]  /*06f0*/  LDG.E.U8 R7, desc[UR4][R8.64+0x1] ;  /* 0x0000010408077981 */ /* 0x000362000c1e1100 */
[----:B------:R-:W-:Y:S01]  /*0700*/  VIADD R6, R6, 0x1 ;  /* 0x0000000106067836 */ /* 0x000fe20000000000 */
[----:B------:R-:W-:Y:S06]  /*0710*/  BRA `(.L_x_19) ;  /* 0xfffffffc00dc7947 */ /* 0x000fec000383ffff */
.L_x_18:
[----:B0-----:R-:W-:Y:S05]  /*0720*/  BSYNC.RECONVERGENT B0 ;  /* 0x0000000000007941 */ /* 0x001fea0003800200 */
.L_x_17:
        /* <DEDUP_REMOVED lines=8> */
.L_x_22:
[----:B------:R-:W-:-:S04]  /*07b0*/  PRMT R8, R7, 0x8880, RZ ;  /* 0x0000888007087816 */ /* 0x000fc800000000ff */
[----:B------:R-:W-:-:S13]  /*07c0*/  ISETP.GE.AND P0, PT, R8, 0x30, PT ;  /* 0x000000300800780c */ /* 0x000fda0003f06270 */
[----:B------:R-:W-:Y:S05]  /*07d0*/  @!P0 BRA `(.L_x_21) ;  /* 0x0000000000248947 */ /* 0x000fea0003800000 */
[C---:B0-----:R-:W-:Y:S02]  /*07e0*/  IADD3 R8, P0, PT, R6.reuse, UR6, RZ ;  /* 0x0000000606087c10 */ /* 0x041fe4000ff1e0ff */
        /* <DEDUP_REMOVED lines=8> */
.L_x_21:
[----:B01----:R-:W-:Y:S05]  /*0870*/  BSYNC.RECONVERGENT B0 ;  /* 0x0000000000007941 */ /* 0x003fea0003800200 */
.L_x_20:
[----:B------:R-:W-:Y:S01]  /*0880*/  BSSY.RECONVERGENT B0, `(.L_x_23) ;  /* 0x0000009000007945 */ /* 0x000fe20003800200 */
.L_x_24:
[----:B------:R-:W-:-:S04]  /*0890*/  IADD3 R8, P0, PT, R6, UR8, RZ ;  /* 0x0000000806087c10 */ /* 0x000fc8000ff1e0ff */
[----:B------:R-:W-:-:S05]  /*08a0*/  LEA.HI.X.SX32 R9, R6, UR9, 0x1, P0 ;  /* 0x0000000906097c11 */ /* 0x000fca00080f0eff */
[----:B------:R-:W2:Y:S01]  /*08b0*/  LDG.E.U8 R8, desc[UR4][R8.64] ;  /* 0x0000000408087981 */ /* 0x000ea2000c1e1100 */
[----:B------:R-:W-:Y:S01]  /*08c0*/  IMAD.MOV.U32 R7, RZ, RZ, R6 ;  /* 0x000000ffff077224 */ /* 0x000fe200078e0006 */
[----:B--2---:R-:W-:-:S04]  /*08d0*/  ISETP.NE.AND P0, PT, R8, 0x9, PT ;  /* 0x000000090800780c */ /* 0x004fc80003f05270 */
[----:B------:R-:W-:-:S13]  /*08e0*/  ISETP.NE.AND P0, PT, R8, 0x20, P0 ;  /* 0x000000200800780c */ /* 0x000fda0000705270 */
[----:B------:R-:W-:Y:S01]  /*08f0*/  @!P0 VIADD R6, R6, 0x1 ;  /* 0x0000000106068836 */ /* 0x000fe20000000000 */
[----:B------:R-:W-:Y:S06]  /*0900*/  @!P0 BRA `(.L_x_24) ;  /* 0xfffffffc00e08947 */ /* 0x000fec000383ffff */
[----:B------:R-:W-:Y:S05]  /*0910*/  BSYNC.RECONVERGENT B0 ;  /* 0x0000000000007941 */ /* 0x000fea0003800200 */
.L_x_23:
[----:B------:R-:W0:Y:S01]  /*0920*/  LDC R6, c[0x0][0x398] ;  /* 0x0000e600ff067b82 */ /* 0x000e220000000800 */
[----:B------:R1:W-:Y:S01]  /*0930*/  STG.E desc[UR4][R2.64], R7 ;  /* 0x0000000702007986 */ /* 0x0003e2000c101904 */
[----:B0-----:R-:W-:-:S13]  /*0940*/  ISETP.GE.AND P0, PT, R6, 0x1, PT ;  /* 0x000000010600780c */ /* 0x001fda0003f06270 */
[----:B-1----:R-:W-:Y:S05]  /*0950*/  @!P0 EXIT ;  /* 0x000000000000894d */ /* 0x002fea0003800000 */
[----:B------:R-:W-:Y:S01]  /*0960*/  IMAD.MOV.U32 R7, RZ, RZ, RZ ;  /* 0x000000ffff077224 */ /* 0x000fe200078e00ff */
[----:B------:R-:W0:Y:S06]  /*0970*/  LDCU.64 UR8, c[0x0][0x388] ;  /* 0x00007100ff0877ac */ /* 0x000e2c0008000a00 */
.L_x_43:
[----:B-12---:R-:W1:Y:S08]  /*0980*/  LDC.64 R12, c[0x0][0x398] ;  /* 0x0000e600ff0c7b82 */ /* 0x006e700000000a00 */
[----:B------:R-:W2:Y:S01]  /*0990*/  LDC.64 R8, c[0x0][0x380] ;  /* 0x0000e000ff087b82 */ /* 0x000ea20000000a00 */
[----:B-1----:R-:W-:-:S04]  /*09a0*/  IMAD R11, R7, R13, R0 ;  /* 0x0000000d070b7224 */ /* 0x002fc800078e0200 */
[----:B--2---:R-:W-:-:S06]  /*09b0*/  IMAD.WIDE R8, R11, 0x4, R8 ;  /* 0x000000040b087825 */ /* 0x004fcc00078e0208 */
[----:B------:R-:W2:Y:S01]  /*09c0*/  LDG.E R9, desc[UR4][R8.64] ;  /* 0x0000000408097981 */ /* 0x000ea2000c1e1900 */
[----:B------:R-:W-:Y:S01]  /*09d0*/  ISETP.GE.AND P0, PT, R5, 0x1, PT ;  /* 0x000000010500780c */ /* 0x000fe20003f06270 */
[----:B------:R-:W-:Y:S01]  /*09e0*/  IMAD.MOV.U32 R6, RZ, RZ, R7 ;  /* 0x000000ffff067224 */ /* 0x000fe200078e0007 */
[----:B------:R-:W-:Y:S01]  /*09f0*/  BSSY B0, `(.L_x_25) ;  /* 0x000006c000007945 */ /* 0x000fe20003800000 */
[----:B------:R-:W-:-:S05]  /*0a00*/  VIADD R7, R7, 0x1 ;  /* 0x0000000107077836 */ /* 0x000fca0000000000 */
[----:B------:R-:W-:Y:S02]  /*0a10*/  ISETP.NE.AND P1, PT, R7, R12, PT ;  /* 0x0000000c0700720c */ /* 0x000fe40003f25270 */
[----:B--2---:R-:W-:-:S13]  /*0a20*/  ISETP.NE.OR P0, PT, R9, R4, !P0 ;  /* 0x000000040900720c */ /* 0x004fda0004705670 */
[----:B------:R-:W-:Y:S05]  /*0a30*/  @P0 BRA `(.L_x_26) ;  /* 0x00000004009c0947 */ /* 0x000fea0003800000 */
[----:B------:R1:W5:Y:S01]  /*0a40*/  LDG.E R9, desc[UR4][R2.64] ;  /* 0x0000000402097981 */ /* 0x000362000c1e1900 */
[----:B------:R-:W-:Y:S02]  /*0a50*/  IMAD R8, R6, R13, -0x1 ;  /* 0xffffffff06087424 */ /* 0x000fe400078e020d */
[----:B------:R-:W-:-:S07]  /*0a60*/  IMAD.MOV.U32 R6, RZ, RZ, RZ ;  /* 0x000000ffff067224 */ /* 0x000fce00078e00ff */
.L_x_42:
[----:B--2---:R-:W-:Y:S01]  /*0a70*/  BSSY B1, `(.L_x_27) ;  /* 0x000000b000017945 */ /* 0x004fe20003800000 */
.L_x_28:
[----:B------:R-:W-:Y:S05]  /*0a80*/  YIELD ;  /* 0x0000000000007946 */ /* 0x000fea0003800000 */
[----:B------:R-:W2:Y:S02]  /*0a90*/  LDCU.64 UR6, c[0x0][0x388] ;  /* 0x00007100ff0677ac */ /* 0x000ea40008000a00 */
[----:B--2--5:R-:W-:-:S04]  /*0aa0*/  IADD3.X R10, P0, PT, R9, UR6, RZ, PT, !PT ;  /* 0x00000006090a7c10 */ /* 0x024fc8000bf1e4ff */
[----:B------:R-:W-:-:S05]  /*0ab0*/  LEA.HI.X.SX32 R11, R9, UR7, 0x1, P0 ;  /* 0x00000007090b7c11 */ /* 0x000fca00080f0eff */
[----:B------:R-:W2:Y:S01]  /*0ac0*/  LDG.E.U8 R10, desc[UR4][R10.64] ;  /* 0x000000040a0a7981 */ /* 0x000ea2000c1e1100 */
[----:B------:R-:W-:Y:S01]  /*0ad0*/  IMAD.MOV.U32 R12, RZ, RZ, R9 ;  /* 0x000000ffff0c7224 */ /* 0x000fe200078e0009 */
[----:B--2---:R-:W-:-:S04]  /*0ae0*/  ISETP.NE.AND P0, PT, R10, 0x20, PT ;  /* 0x000000200a00780c */ /* 0x004fc80003f05270 */
[----:B------:R-:W-:-:S13]  /*0af0*/  ISETP.NE.AND P0, PT, R10, 0x9, P0 ;  /* 0x000000090a00780c */ /* 0x000fda0000705270 */
[----:B------:R-:W-:Y:S01]  /*0b00*/  @!P0 VIADD R9, R9, 0x1 ;  /* 0x0000000109098836 */ /* 0x000fe20000000000 */
[----:B------:R-:W-:Y:S06]  /*0b10*/  @!P0 BRA `(.L_x_28) ;  /* 0xfffffffc00d88947 */ /* 0x000fec000383ffff */
[----:B0-----:R-:W-:Y:S05]  /*0b20*/  BSYNC B1 ;  /* 0x0000000000017941 */ /* 0x001fea0003800000 */
.L_x_27:
[----:B------:R-:W-:Y:S01]  /*0b30*/  PRMT R9, R10, 0x8880, RZ ;  /* 0x000088800a097816 */ /* 0x000fe200000000ff */
[----:B------:R-:W-:Y:S01]  /*0b40*/  BSSY.RECONVERGENT B1, `(.L_x_29) ;  /* 0x0000016000017945 */ /* 0x000fe20003800200 */
[----:B------:R-:W-:Y:S02]  /*0b50*/  VIADD R10, R12, 0x1 ;  /* 0x000000010c0a7836 */ /* 0x000fe40000000000 */
[----:B------:R-:W-:-:S04]  /*0b60*/  PRMT R9, R9, 0x7710, RZ ;  /* 0x0000771009097816 */ /* 0x000fc800000000ff */
[----:B------:R-:W-:-:S04]  /*0b70*/  PRMT R11, R9, 0x7610, R11 ;  /* 0x00007610090b7816 */ /* 0x000fc8000000000b */
[----:B------:R-:W-:-:S04]  /*0b80*/  PRMT R9, R11, 0x9910, RZ ;  /* 0x000099100b097816 */ /* 0x000fc800000000ff */
[----:B------:R-:W-:Y:S01]  /*0b90*/  ISETP.GT.AND P0, PT, R9, 0x39, PT ;  /* 0x000000390900780c */ /* 0x000fe20003f04270 */
[----:B------:R-:W-:-:S12]  /*0ba0*/  IMAD.MOV.U32 R9, RZ, RZ, RZ ;  /* 0x000000ffff097224 */ /* 0x000fd800078e00ff */
[----:B------:R-:W-:Y:S05]  /*0bb0*/  @P0 BRA `(.L_x_30) ;  /* 0x0000000000380947 */ /* 0x000fea0003800000 */
[----:B------:R-:W-:-:S07]  /*0bc0*/  IMAD.MOV.U32 R9, RZ, RZ, RZ ;  /* 0x000000ffff097224 */ /* 0x000fce00078e00ff */
.L_x_31:
[----:B------:R-:W-:-:S04]  /*0bd0*/  PRMT R12, R11, 0x8880, RZ ;  /* 0x000088800b0c7816 */ /* 0x000fc800000000ff */
[----:B------:R-:W-:-:S13]  /*0be0*/  ISETP.GE.AND P0, PT, R12, 0x30, PT ;  /* 0x000000300c00780c */ /* 0x000fda0003f06270 */
[----:B------:R-:W-:Y:S05]  /*0bf0*/  @!P0 BRA `(.L_x_30) ;  /* 0x0000000000288947 */ /* 0x000fea0003800000 */
[----:B------:R-:W0:Y:S01]  /*0c00*/  LDCU.64 UR6, c[0x0][0x388] ;  /* 0x00007100ff0677ac */ /* 0x000e220008000a00 */
[----:B------:R-:W-:Y:S02]  /*0c10*/  LOP3.LUT R14, R11, 0xff, RZ, 0xc0, !PT ;  /* 0x000000ff0b0e7812 */ /* 0x000fe400078ec0ff */
[----:B0-----:R-:W-:-:S04]  /*0c20*/  IADD3 R12, P0, PT, R10, UR6, RZ ;  /* 0x000000060a0c7c10 */ /* 0x001fc8000ff1e0ff */
[----:B------:R-:W-:-:S05]  /*0c30*/  LEA.HI.X.SX32 R13, R10, UR7, 0x1, P0 ;  /* 0x000000070a0d7c11 */ /* 0x000fca00080f0eff */
[----:B------:R-:W2:Y:S01]  /*0c40*/  LDG.E.S8 R11, desc[UR4][R12.64+0x1] ;  /* 0x000001040c0b7981 */ /* 0x000ea2000c1e1300 */
[----:B------:R-:W-:Y:S02]  /*0c50*/  IMAD R9, R9, 0xa, R14 ;  /* 0x0000000a09097824 */ /* 0x000fe400078e020e */
[----:B------:R-:W-:Y:S02]  /*0c60*/  VIADD R10, R10, 0x1 ;  /* 0x000000010a0a7836 */ /* 0x000fe40000000000 */
[----:B------:R-:W-:Y:S01]  /*0c70*/  VIADD R9, R9, 0xffffffd0 ;  /* 0xffffffd009097836 */ /* 0x000fe20000000000 */
[----:B--2---:R-:W-:-:S13]  /*0c80*/  ISETP.GE.AND P0, PT, R11, 0x3a, PT ;  /* 0x0000003a0b00780c */ /* 0x004fda0003f06270 */
[----:B------:R-:W-:Y:S05]  /*0c90*/  @!P0 BRA `(.L_x_31) ;  /* 0xfffffffc00cc8947 */ /* 0x000fea000383ffff */
.L_x_30:
[----:B------:R-:W-:Y:S05]  /*0ca0*/  BSYNC.RECONVERGENT B1 ;  /* 0x0000000000017941 */ /* 0x000fea0003800200 */
.L_x_29:
[----:B------:R-:W-:Y:S01]  /*0cb0*/  BSSY.RECONVERGENT B1, `(.L_x_32) ;  /* 0x0000008000017945 */ /* 0x000fe20003800200 */
.L_x_33:
        /* <DEDUP_REMOVED lines=8> */
.L_x_32:
[----:B------:R-:W-:Y:S01]  /*0d40*/  BSSY.RECONVERGENT B1, `(.L_x_34) ;  /* 0x000000c000017945 */ /* 0x000fe20003800200 */
[----:B------:R-:W-:-:S07]  /*0d50*/  PRMT R11, R12, 0x7610, R11 ;  /* 0x000076100c0b7816 */ /* 0x000fce000000000b */
.L_x_36:
[----:B0----5:R-:W-:-:S04]  /*0d60*/  PRMT R12, R11, 0x9910, RZ ;  /* 0x000099100b0c7816 */ /* 0x021fc800000000ff */
[C---:B------:R-:W-:Y:S02]  /*0d70*/  ISETP.NE.AND P0, PT, R12.reuse, 0x20, PT ;  /* 0x000000200c00780c */ /* 0x040fe40003f05270 */
[----:B------:R-:W-:-:S13]  /*0d80*/  ISETP.NE.AND P2, PT, R12, 0x9, PT ;  /* 0x000000090c00780c */ /* 0x000fda0003f45270 */
[----:B------:R-:W-:Y:S05]  /*0d90*/  @P0 BRA P2, `(.L_x_35) ;  /* 0x0000000000180947 */ /* 0x000fea0001000000 */
[----:B------:R-:W0:Y:S02]  /*0da0*/  LDCU.64 UR6, c[0x0][0x388] ;  /* 0x00007100ff0677ac */ /* 0x000e240008000a00 */
[----:B0-----:R-:W-:-:S04]  /*0db0*/  IADD3 R12, P0, PT, R10, UR6, RZ ;  /* 0x000000060a0c7c10 */ /* 0x001fc8000ff1e0ff */
[----:B------:R-:W-:-:S05]  /*0dc0*/  LEA.HI.X.SX32 R13, R10, UR7, 0x1, P0 ;  /* 0x000000070a0d7c11 */ /* 0x000fca00080f0eff */
[----:B------:R0:W5:Y:S01]  /*0dd0*/  LDG.E.U8 R11, desc[UR4][R12.64+0x1] ;  /* 0x000001040c0b7981 */ /* 0x000162000c1e1100 */
[----:B------:R-:W-:Y:S01]  /*0de0*/  VIADD R10, R10, 0x1 ;  /* 0x000000010a0a7836 */ /* 0x000fe20000000000 */
[----:B------:R-:W-:Y:S06]  /*0df0*/  BRA `(.L_x_36) ;  /* 0xfffffffc00d87947 */ /* 0x000fec000383ffff */
.L_x_35:
[----:B------:R-:W-:Y:S05]  /*0e00*/  BSYNC.RECONVERGENT B1 ;  /* 0x0000000000017941 */ /* 0x000fea0003800200 */
.L_x_34:
[----:B------:R-:W-:Y:S01]  /*0e10*/  PRMT R12, R11, 0x8880, RZ ;  /* 0x000088800b0c7816 */ /* 0x000fe200000000ff */
[----:B------:R-:W-:Y:S01]  /*0e20*/  BSSY.RECONVERGENT B1, `(.L_x_37) ;  /* 0x0000012000017945 */ /* 0x000fe20003800200 */
[----:B------:R-:W-:Y:S02]  /*0e30*/  IMAD.MOV.U32 R14, RZ, RZ, RZ ;  /* 0x000000ffff0e7224 */ /* 0x000fe400078e00ff */
[----:B------:R-:W-:-:S13]  /*0e40*/  ISETP.GT.AND P0, PT, R12, 0x39, PT ;  /* 0x000000390c00780c */ /* 0x000fda0003f04270 */
[----:B------:R-:W-:Y:S05]  /*0e50*/  @P0 BRA `(.L_x_38) ;  /* 0x0000000000380947 */ /* 0x000fea0003800000 */
[----:B------:R-:W-:-:S07]  /*0e60*/  IMAD.MOV.U32 R14, RZ, RZ, RZ ;  /* 0x000000ffff0e7224 */ /* 0x000fce00078e00ff */
.L_x_39:
        /* <DEDUP_REMOVED lines=13> */
.L_x_38:
[----:B------:R-:W-:Y:S05]  /*0f40*/  BSYNC.RECONVERGENT B1 ;  /* 0x0000000000017941 */ /* 0x000fea0003800200 */
.L_x_37:
[----:B------:R-:W-:Y:S01]  /*0f50*/  BSSY.RECONVERGENT B1, `(.L_x_40) ;  /* 0x000000a000017945 */ /* 0x000fe20003800200 */
.L_x_41:
[----:B------:R-:W0:Y:S02]  /*0f60*/  LDCU.64 UR6, c[0x0][0x388] ;  /* 0x00007100ff0677ac */ /* 0x000e240008000a00 */
[----:B0-----:R-:W-:-:S04]  /*0f70*/  IADD3 R12, P0, PT, R10, UR6, RZ ;  /* 0x000000060a0c7c10 */ /* 0x001fc8000ff1e0ff */
        /* <DEDUP_REMOVED lines=8> */
.L_x_40:
[----:B------:R-:W0:Y:S01]  /*1000*/  LDC.64 R10, c[0x0][0x380] ;  /* 0x0000e000ff0a7b82 */ /* 0x000e220000000a00 */
[----:B------:R-:W-:Y:S01]  /*1010*/  IMAD.MOV R13, RZ, RZ, -R14 ;  /* 0x000000ffff0d7224 */ /* 0x000fe200078e0a0e */
[----:B------:R-:W-:Y:S01]  /*1020*/  ISETP.NE.AND P0, PT, R12, 0x2d, PT ;  /* 0x0000002d0c00780c */ /* 0x000fe20003f05270 */
[----:B------:R-:W-:Y:S02]  /*1030*/  VIADD R6, R6, 0x1 ;  /* 0x0000000106067836 */ /* 0x000fe40000000000 */
[----:B------:R-:W-:Y:S01]  /*1040*/  IMAD.IADD R9, R8, 0x1, R9 ;  /* 0x0000000108097824 */ /* 0x000fe200078e0209 */
[----:B------:R-:W-:Y:S02]  /*1050*/  SEL R13, R13, R14, !P0 ;  /* 0x0000000e0d0d7207 */ /* 0x000fe40004000000 */
[----:B------:R-:W-:Y:S01]  /*1060*/  ISETP.NE.AND P0, PT, R6, R5, PT ;  /* 0x000000050600720c */ /* 0x000fe20003f05270 */
[----:B0-----:R-:W-:-:S05]  /*1070*/  IMAD.WIDE R10, R9, 0x4, R10 ;  /* 0x00000004090a7825 */ /* 0x001fca00078e020a */
[----:B------:R2:W-:Y:S01]  /*1080*/  REDG.E.ADD.STRONG.GPU desc[UR4][R10.64], R13 ;  /* 0x0000000d0a00798e */ /* 0x0005e2000c12e104 */
[----:B------:R-:W-:-:S06]  /*1090*/  VIADD R9, R15, 0x2 ;  /* 0x000000020f097836 */ /* 0x000fcc0000000000 */
[----:B------:R-:W-:Y:S05]  /*10a0*/  @P0 BRA `(.L_x_42) ;  /* 0xfffffff800700947 */ /* 0x000fea000383ffff */
.L_x_26:
[----:B0-----:R-:W-:Y:S05]  /*10b0*/  BSYNC B0 ;  /* 0x0000000000007941 */ /* 0x001fea0003800000 */
.L_x_25:
[----:B------:R-:W-:Y:S05]  /*10c0*/  @P1 BRA `(.L_x_43) ;  /* 0xfffffff8002c1947 */ /* 0x000fea000383ffff */
[----:B------:R-:W-:Y:S05]  /*10d0*/  EXIT ;  /* 0x000000000000794d */ /* 0x000fea0003800000 */
.L_x_44:
[----:B------:R-:W-:-:S00]  /*10e0*/  BRA `(.L_x_44) ;  /* 0xfffffffc00fc7947 */ /* 0x000fc0000383ffff */
[----:B------:R-:W-:-:S00]  /*10f0*/  NOP ;  /* 0x0000000000007918 */ /* 0x000fc00000000000 */
        /* <DEDUP_REMOVED lines=8> */
.L_x_45:


//--------------------- .nv.shared.reserved.0     --------------------------
	.section	.nv.shared.reserved.0,"aw",@nobits
	.weak		__nv_reservedSMEM_offset_0_alias
	.size		__nv_reservedSMEM_offset_0_alias, 0, 64
	.other		__nv_reservedSMEM_offset_0_alias,@"STO_CUDA_RESERVED_SHARED STV_DEFAULT"
__nv_reservedSMEM_offset_0_alias:
	.zero		0
	.zero		64


//--------------------- .nv.constant0._Z8updateDBPiPcS_iii --------------------------
	.section	.nv.constant0._Z8updateDBPiPcS_iii,"a",@progbits
	.sectionflags	@""
	.align	4
.nv.constant0._Z8updateDBPiPcS_iii:
	.zero		932


//--------------------- SYMBOLS --------------------------

	.type		.nv.reservedSmem.offset0,@object
	.size		.nv.reservedSmem.offset0,0x4
